//
// Generated by NVIDIA NVVM Compiler
//
// Compiler Build ID: CL-36424714
// Cuda compilation tools, release 13.0, V13.0.88
// Based on NVVM 20.0.0
//

.version 9.0
.target sm_100
.address_size 64

	// .globl	_Z18elementwiseProductPfS_S_i

.visible .entry _Z18elementwiseProductPfS_S_i(
	.param .u64 .ptr .align 1 _Z18elementwiseProductPfS_S_i_param_0,
	.param .u64 .ptr .align 1 _Z18elementwiseProductPfS_S_i_param_1,
	.param .u64 .ptr .align 1 _Z18elementwiseProductPfS_S_i_param_2,
	.param .u32 _Z18elementwiseProductPfS_S_i_param_3
)
{
	.reg .pred 	%p<2>;
	.reg .b32 	%r<6>;
	.reg .b32 	%f<4>;
	.reg .b64 	%rd<11>;

	ld.param.u64 	%rd1, [_Z18elementwiseProductPfS_S_i_param_0];
	ld.param.u64 	%rd2, [_Z18elementwiseProductPfS_S_i_param_1];
	ld.param.u64 	%rd3, [_Z18elementwiseProductPfS_S_i_param_2];
	ld.param.u32 	%r2, [_Z18elementwiseProductPfS_S_i_param_3];
	mov.u32 	%r3, %ntid.x;
	mov.u32 	%r4, %ctaid.x;
	mov.u32 	%r5, %tid.x;
	mad.lo.s32 	%r1, %r3, %r4, %r5;
	setp.ge.s32 	%p1, %r1, %r2;
	@%p1 bra 	$L__BB0_2;
	cvta.to.global.u64 	%rd4, %rd1;
	cvta.to.global.u64 	%rd5, %rd2;
	cvta.to.global.u64 	%rd6, %rd3;
	mul.wide.s32 	%rd7, %r1, 4;
	add.s64 	%rd8, %rd4, %rd7;
	ld.global.f32 	%f1, [%rd8];
	add.s64 	%rd9, %rd5, %rd7;
	ld.global.f32 	%f2, [%rd9];
	mul.f32 	%f3, %f1, %f2;
	add.s64 	%rd10, %rd6, %rd7;
	st.global.f32 	[%rd10], %f3;
$L__BB0_2:
	ret;

}


// ===== COMPILED SASS (sm_100) =====

	.target	sm_100

	.elftype	@"ET_EXEC"


//--------------------- .note.nv.tkinfo           --------------------------
	.section	.note.nv.tkinfo,"",@"SHT_NOTE"
	.sectionflags	@"SHF_NOTE_NV_TKINFO"
	.tkinfo
        /*0018*/ 	.word	0x00000002
        /*0030*/ 	.string	""
        /*0030*/ 	.string	"ptxas"
        /*0030*/ 	.string	"Cuda compilation tools, release 13.0, V13.0.88"
        /*0030*/ 	.string	"Build cuda_13.0.r13.0/compiler.36424714_0"
        /*0030*/ 	.string	"-arch sm_100 -m 64 "



//--------------------- .note.nv.cuinfo           --------------------------
	.section	.note.nv.cuinfo,"",@"SHT_NOTE"
	.sectionflags	@"SHF_NOTE_NV_CUINFO"
        /*0018*/ 	.short	0x0002
        /*001a*/ 	.short	0x0064
        /*001c*/ 	.short	0x0082
	.zero		2


//--------------------- .nv.info                  --------------------------
	.section	.nv.info,"",@"SHT_CUDA_INFO"
	.align	4


	//----- nvinfo : EIATTR_REGCOUNT
	.align		4
        /*0000*/ 	.byte	0x04, 0x2f
        /*0002*/ 	.short	(.L_1 - .L_0)
	.align		4
.L_0:
        /*0004*/ 	.word	index@(_Z18elementwiseProductPfS_S_i)
        /*0008*/ 	.word	0x0000000c


	//----- nvinfo : EIATTR_FRAME_SIZE
	.align		4
.L_1:
        /*000c*/ 	.byte	0x04, 0x11
        /*000e*/ 	.short	(.L_3 - .L_2)
	.align		4
.L_2:
        /*0010*/ 	.word	index@(_Z18elementwiseProductPfS_S_i)
        /*0014*/ 	.word	0x00000000


	//----- nvinfo : EIATTR_MIN_STACK_SIZE
	.align		4
.L_3:
        /*0018*/ 	.byte	0x04, 0x12
        /*001a*/ 	.short	(.L_5 - .L_4)
	.align		4
.L_4:
        /*001c*/ 	.word	index@(_Z18elementwiseProductPfS_S_i)
        /*0020*/ 	.word	0x00000000
.L_5:


//--------------------- .nv.compat                --------------------------
	.section	.nv.compat,"",@"SHT_CUDA_COMPAT_INFO"
	.align	4
        /*0000*/ 	.byte	0x02, 0x09, 0x00, 0x00, 0x02, 0x02, 0x01, 0x00, 0x02, 0x05, 0x05, 0x00, 0x03, 0x07, 0x01, 0x01
        /*0010*/ 	.byte	0x02, 0x03, 0x00, 0x00, 0x02, 0x06, 0x01, 0x00, 0x04, 0x0b, 0x08, 0x00, 0x09, 0x00, 0x00, 0x00
        /*0020*/ 	.byte	0x00, 0x00, 0x00, 0x00


//--------------------- .nv.info._Z18elementwiseProductPfS_S_i --------------------------
	.section	.nv.info._Z18elementwiseProductPfS_S_i,"",@"SHT_CUDA_INFO"
	.sectionflags	@""
	.align	4


	//----- nvinfo : EIATTR_CUDA_API_VERSION
	.align		4
        /*0000*/ 	.byte	0x04, 0x37
        /*0002*/ 	.short	(.L_7 - .L_6)
.L_6:
        /*0004*/ 	.word	0x00000082


	//----- nvinfo : EIATTR_KPARAM_INFO
	.align		4
.L_7:
        /*0008*/ 	.byte	0x04, 0x17
        /*000a*/ 	.short	(.L_9 - .L_8)
.L_8:
        /*000c*/ 	.word	0x00000000
        /*0010*/ 	.short	0x0003
        /*0012*/ 	.short	0x0018
        /*0014*/ 	.byte	0x00, 0xf0, 0x11, 0x00


	//----- nvinfo : EIATTR_KPARAM_INFO
	.align		4
.L_9:
        /*0018*/ 	.byte	0x04, 0x17
        /*001a*/ 	.short	(.L_11 - .L_10)
.L_10:
        /*001c*/ 	.word	0x00000000
        /*0020*/ 	.short	0x0002
        /*0022*/ 	.short	0x0010
        /*0024*/ 	.byte	0x00, 0xf5, 0x21, 0x00


	//----- nvinfo : EIATTR_KPARAM_INFO
	.align		4
.L_11:
        /*0028*/ 	.byte	0x04, 0x17
        /*002a*/ 	.short	(.L_13 - .L_12)
.L_12:
        /*002c*/ 	.word	0x00000000
        /*0030*/ 	.short	0x0001
        /*0032*/ 	.short	0x0008
        /*0034*/ 	.byte	0x00, 0xf5, 0x21, 0x00


	//----- nvinfo : EIATTR_KPARAM_INFO
	.align		4
.L_13:
        /*0038*/ 	.byte	0x04, 0x17
        /*003a*/ 	.short	(.L_15 - .L_14)
.L_14:
        /*003c*/ 	.word	0x00000000
        /*0040*/ 	.short	0x0000
        /*0042*/ 	.short	0x0000
        /*0044*/ 	.byte	0x00, 0xf5, 0x21, 0x00


	//----- nvinfo : EIATTR_SPARSE_MMA_MASK
	.align		4
.L_15:
        /*0048*/ 	.byte	0x03, 0x50
        /*004a*/ 	.short	0x0000


	//----- nvinfo : EIATTR_MAXREG_COUNT
	.align		4
        /*004c*/ 	.byte	0x03, 0x1b
        /*004e*/ 	.short	0x00ff


	//----- nvinfo : EIATTR_MERCURY_ISA_VERSION
	.align		4
        /*0050*/ 	.byte	0x03, 0x5f
        /*0052*/ 	.short	0x0101


	//----- nvinfo : EIATTR_VRC_CTA_INIT_COUNT
	.align		4
        /*0054*/ 	.byte	0x02, 0x4a
	.zero		1
	.zero		1


	//----- nvinfo : EIATTR_EXIT_INSTR_OFFSETS
	.align		4
        /*0058*/ 	.byte	0x04, 0x1c
        /*005a*/ 	.short	(.L_17 - .L_16)


	//   ....[0]....
.L_16:
        /*005c*/ 	.word	0x00000070


	//   ....[1]....
        /*0060*/ 	.word	0x00000130


	//----- nvinfo : EIATTR_CBANK_PARAM_SIZE
	.align		4
.L_17:
        /*0064*/ 	.byte	0x03, 0x19
        /*0066*/ 	.short	0x001c


	//----- nvinfo : EIATTR_PARAM_CBANK
	.align		4
        /*0068*/ 	.byte	0x04, 0x0a
        /*006a*/ 	.short	(.L_19 - .L_18)
	.align		4
.L_18:
        /*006c*/ 	.word	index@(.nv.constant0._Z18elementwiseProductPfS_S_i)
        /*0070*/ 	.short	0x0380
        /*0072*/ 	.short	0x001c


	//----- nvinfo : EIATTR_SW_WAR
	.align		4
.L_19:
        /*0074*/ 	.byte	0x04, 0x36
        /*0076*/ 	.short	(.L_21 - .L_20)
.L_20:
        /*0078*/ 	.word	0x00000008
.L_21:


//--------------------- .nv.callgraph             --------------------------
	.section	.nv.callgraph,"",@"SHT_CUDA_CALLGRAPH"
	.align	4
	.sectionentsize	8
	.align		4
        /*0000*/ 	.word	0x00000000
	.align		4
        /*0004*/ 	.word	0xffffffff
	.align		4
        /*0008*/ 	.word	0x00000000
	.align		4
        /*000c*/ 	.word	0xfffffffe
	.align		4
        /*0010*/ 	.word	0x00000000
	.align		4
        /*0014*/ 	.word	0xfffffffd
	.align		4
        /*0018*/ 	.word	0x00000000
	.align		4
        /*001c*/ 	.word	0xfffffffc


//--------------------- .text._Z18elementwiseProductPfS_S_i --------------------------
	.section	.text._Z18elementwiseProductPfS_S_i,"ax",@progbits
	.align	128
        .global         _Z18elementwiseProductPfS_S_i
        .type           _Z18elementwiseProductPfS_S_i,@function
        .size           _Z18elementwiseProductPfS_S_i,(.L_x_1 - _Z18elementwiseProductPfS_S_i)
        .other          _Z18elementwiseProductPfS_S_i,@"STO_CUDA_ENTRY STV_DEFAULT"
_Z18elementwiseProductPfS_S_i:
.text._Z18elementwiseProductPfS_S_i:
[----:B------:R-:W-:Y:S01]  /*0000*/  LDC R1, c[0x0][0x37c] ;  /* 0x0000df00ff017b82 */ /* 0x000fe20000000800 */
[----:B------:R-:W0:Y:S01]  /*0010*/  S2R R9, SR_CTAID.X ;  /* 0x0000000000097919 */ /* 0x000e220000002500 */
[----:B------:R-:W0:Y:S01]  /*0020*/  LDCU UR4, c[0x0][0x360] ;  /* 0x00006c00ff0477ac */ /* 0x000e220008000800 */
[----:B------:R-:W0:Y:S01]  /*0030*/  S2R R0, SR_TID.X ;  /* 0x0000000000007919 */ /* 0x000e220000002100 */
[----:B------:R-:W1:Y:S01]  /*0040*/  LDCU UR5, c[0x0][0x398] ;  /* 0x00007300ff0577ac */ /* 0x000e620008000800 */
[----:B0-----:R-:W-:-:S05]  /*0050*/  IMAD R9, R9, UR4, R0 ;  /* 0x0000000409097c24 */ /* 0x001fca000f8e0200 */
[----:B-1----:R-:W-:-:S13]  /*0060*/  ISETP.GE.AND P0, PT, R9, UR5, PT ;  /* 0x0000000509007c0c */ /* 0x002fda000bf06270 */
[----:B------:R-:W-:Y:S05]  /*0070*/  @P0 EXIT ;  /* 0x000000000000094d */ /* 0x000fea0003800000 */
[----:B------:R-:W0:Y:S01]  /*0080*/  LDC.64 R2, c[0x0][0x380] ;  /* 0x0000e000ff027b82 */ /* 0x000e220000000a00 */
[----:B------:R-:W1:Y:S07]  /*0090*/  LDCU.64 UR4, c[0x0][0x358] ;  /* 0x00006b00ff0477ac */ /* 0x000e6e0008000a00 */
[----:B------:R-:W2:Y:S08]  /*00a0*/  LDC.64 R4, c[0x0][0x388] ;  /* 0x0000e200ff047b82 */ /* 0x000eb00000000a00 */
[----:B------:R-:W3:Y:S01]  /*00b0*/  LDC.64 R6, c[0x0][0x390] ;  /* 0x0000e400ff067b82 */ /* 0x000ee20000000a00 */
[----:B0-----:R-:W-:-:S06]  /*00c0*/  IMAD.WIDE R2, R9, 0x4, R2 ;  /* 0x0000000409027825 */ /* 0x001fcc00078e0202 */
[----:B-1----:R-:W4:Y:S01]  /*00d0*/  LDG.E R2, desc[UR4][R2.64] ;  /* 0x0000000402027981 */ /* 0x002f22000c1e1900 */
[----:B--2---:R-:W-:-:S06]  /*00e0*/  IMAD.WIDE R4, R9, 0x4, R4 ;  /* 0x0000000409047825 */ /* 0x004fcc00078e0204 */
[----:B------:R-:W4:Y:S01]  /*00f0*/  LDG.E R5, desc[UR4][R4.64] ;  /* 0x0000000404057981 */ /* 0x000f22000c1e1900 */
[----:B---3--:R-:W-:-:S04]  /*0100*/  IMAD.WIDE R6, R9, 0x4, R6 ;  /* 0x0000000409067825 */ /* 0x008fc800078e0206 */
[----:B----4-:R-:W-:-:S05]  /*0110*/  FMUL R9, R2, R5 ;  /* 0x0000000502097220 */ /* 0x010fca0000400000 */
[----:B------:R-:W-:Y:S01]  /*0120*/  STG.E desc[UR4][R6.64], R9 ;  /* 0x0000000906007986 */ /* 0x000fe2000c101904 */
[----:B------:R-:W-:Y:S05]  /*0130*/  EXIT ;  /* 0x000000000000794d */ /* 0x000fea0003800000 */
.L_x_0:
[----:B------:R-:W-:-:S00]  /*0140*/  BRA `(.L_x_0) ;  /* 0xfffffffc00fc7947 */ /* 0x000fc0000383ffff */
[----:B------:R-:W-:-:S00]  /*0150*/  NOP ;  /* 0x0000000000007918 */ /* 0x000fc00000000000 */
        /* <DEDUP_REMOVED lines=10> */
.L_x_1:


//--------------------- .nv.shared.reserved.0     --------------------------
	.section	.nv.shared.reserved.0,"aw",@nobits
	.weak		__nv_reservedSMEM_offset_0_alias
	.size		__nv_reservedSMEM_offset_0_alias, 0, 64
	.other		__nv_reservedSMEM_offset_0_alias,@"STO_CUDA_RESERVED_SHARED STV_DEFAULT"
__nv_reservedSMEM_offset_0_alias:
	.zero		0
	.zero		64


//--------------------- .nv.constant0._Z18elementwiseProductPfS_S_i --------------------------
	.section	.nv.constant0._Z18elementwiseProductPfS_S_i,"a",@progbits
	.sectionflags	@""
	.align	4
.nv.constant0._Z18elementwiseProductPfS_S_i:
	.zero		924


//--------------------- SYMBOLS --------------------------

	.type		.nv.reservedSmem.offset0,@object
	.size		.nv.reservedSmem.offset0,0x4
